	.headerflags	@"EF_CUDA_TEXMODE_UNIFIED EF_CUDA_64BIT_ADDRESS EF_CUDA_ACCELERATORS EF_CUDA_SM90 EF_CUDA_VIRTUAL_SM(EF_CUDA_SM90)"
	.elftype	@"ET_EXEC"


//--------------------- .nv.info                  --------------------------
	.section	.nv.info,"",@"SHT_CUDA_INFO"
	.align	4


	//----- nvinfo : EIATTR_REGCOUNT
	.align		4
        /*0000*/ 	.byte	0x04, 0x2f
        /*0002*/ 	.short	(.L_1 - .L_0)
	.align		4
.L_0:
        /*0004*/ 	.word	index@(triton_poi_fused__unsafe_index_add_convolution_mul_relu_sub_30)
        /*0008*/ 	.word	0x00000020


	//----- nvinfo : EIATTR_MIN_STACK_SIZE
	.align		4
.L_1:
        /*000c*/ 	.byte	0x04, 0x12
        /*000e*/ 	.short	(.L_3 - .L_2)
	.align		4
.L_2:
        /*0010*/ 	.word	index@(triton_poi_fused__unsafe_index_add_convolution_mul_relu_sub_30)
        /*0014*/ 	.word	0x00000000


	//----- nvinfo : EIATTR_FRAME_SIZE
	.align		4
.L_3:
        /*0018*/ 	.byte	0x04, 0x11
        /*001a*/ 	.short	(.L_5 - .L_4)
	.align		4
.L_4:
        /*001c*/ 	.word	index@(triton_poi_fused__unsafe_index_add_convolution_mul_relu_sub_30)
        /*0020*/ 	.word	0x00000000


	//----- nvinfo : EIATTR_MIN_STACK_SIZE
	.align		4
.L_5:
        /*0024*/ 	.byte	0x04, 0x12
        /*0026*/ 	.short	(.L_7 - .L_6)
	.align		4
.L_6:
        /*0028*/ 	.word	index@(triton_poi_fused__unsafe_index_add_convolution_mul_relu_sub_30)
        /*002c*/ 	.word	0x00000000
.L_7:


//--------------------- .nv.info.triton_poi_fused__unsafe_index_add_convolution_mul_relu_sub_30 --------------------------
	.section	.nv.info.triton_poi_fused__unsafe_index_add_convolution_mul_relu_sub_30,"",@"SHT_CUDA_INFO"
	.sectionflags	@""
	.align	4


	//----- nvinfo : EIATTR_CUDA_API_VERSION
	.align		4
        /*0000*/ 	.byte	0x04, 0x37
        /*0002*/ 	.short	(.L_9 - .L_8)
.L_8:
        /*0004*/ 	.word	0x0000007c


	//----- nvinfo : EIATTR_KPARAM_INFO
	.align		4
.L_9:
        /*0008*/ 	.byte	0x04, 0x17
        /*000a*/ 	.short	(.L_11 - .L_10)
.L_10:
        /*000c*/ 	.word	0x00000000
        /*0010*/ 	.short	0x000d
        /*0012*/ 	.short	0x0068
        /*0014*/ 	.byte	0x00, 0xf0, 0x11, 0x00


	//----- nvinfo : EIATTR_KPARAM_INFO
	.align		4
.L_11:
        /*0018*/ 	.byte	0x04, 0x17
        /*001a*/ 	.short	(.L_13 - .L_12)
.L_12:
        /*001c*/ 	.word	0x00000000
        /*0020*/ 	.short	0x000c
        /*0022*/ 	.short	0x0060
        /*0024*/ 	.byte	0x00, 0xf4, 0x21, 0x00


	//----- nvinfo : EIATTR_KPARAM_INFO
	.align		4
.L_13:
        /*0028*/ 	.byte	0x04, 0x17
        /*002a*/ 	.short	(.L_15 - .L_14)
.L_14:
        /*002c*/ 	.word	0x00000000
        /*0030*/ 	.short	0x000b
        /*0032*/ 	.short	0x0058
        /*0034*/ 	.byte	0x00, 0xf4, 0x21, 0x00


	//----- nvinfo : EIATTR_KPARAM_INFO
	.align		4
.L_15:
        /*0038*/ 	.byte	0x04, 0x17
        /*003a*/ 	.short	(.L_17 - .L_16)
.L_16:
        /*003c*/ 	.word	0x00000000
        /*0040*/ 	.short	0x000a
        /*0042*/ 	.short	0x0050
        /*0044*/ 	.byte	0x00, 0xf4, 0x21, 0x00


	//----- nvinfo : EIATTR_KPARAM_INFO
	.align		4
.L_17:
        /*0048*/ 	.byte	0x04, 0x17
        /*004a*/ 	.short	(.L_19 - .L_18)
.L_18:
        /*004c*/ 	.word	0x00000000
        /*0050*/ 	.short	0x0009
        /*0052*/ 	.short	0x0048
        /*0054*/ 	.byte	0x00, 0xf4, 0x21, 0x00


	//----- nvinfo : EIATTR_KPARAM_INFO
	.align		4
.L_19:
        /*0058*/ 	.byte	0x04, 0x17
        /*005a*/ 	.short	(.L_21 - .L_20)
.L_20:
        /*005c*/ 	.word	0x00000000
        /*0060*/ 	.short	0x0008
        /*0062*/ 	.short	0x0040
        /*0064*/ 	.byte	0x00, 0xf4, 0x21, 0x00


	//----- nvinfo : EIATTR_KPARAM_INFO
	.align		4
.L_21:
        /*0068*/ 	.byte	0x04, 0x17
        /*006a*/ 	.short	(.L_23 - .L_22)
.L_22:
        /*006c*/ 	.word	0x00000000
        /*0070*/ 	.short	0x0007
        /*0072*/ 	.short	0x0038
        /*0074*/ 	.byte	0x00, 0xf4, 0x21, 0x00


	//----- nvinfo : EIATTR_KPARAM_INFO
	.align		4
.L_23:
        /*0078*/ 	.byte	0x04, 0x17
        /*007a*/ 	.short	(.L_25 - .L_24)
.L_24:
        /*007c*/ 	.word	0x00000000
        /*0080*/ 	.short	0x0006
        /*0082*/ 	.short	0x0030
        /*0084*/ 	.byte	0x00, 0xf4, 0x21, 0x00


	//----- nvinfo : EIATTR_KPARAM_INFO
	.align		4
.L_25:
        /*0088*/ 	.byte	0x04, 0x17
        /*008a*/ 	.short	(.L_27 - .L_26)
.L_26:
        /*008c*/ 	.word	0x00000000
        /*0090*/ 	.short	0x0005
        /*0092*/ 	.short	0x0028
        /*0094*/ 	.byte	0x00, 0xf4, 0x21, 0x00


	//----- nvinfo : EIATTR_KPARAM_INFO
	.align		4
.L_27:
        /*0098*/ 	.byte	0x04, 0x17
        /*009a*/ 	.short	(.L_29 - .L_28)
.L_28:
        /*009c*/ 	.word	0x00000000
        /*00a0*/ 	.short	0x0004
        /*00a2*/ 	.short	0x0020
        /*00a4*/ 	.byte	0x00, 0xf4, 0x21, 0x00


	//----- nvinfo : EIATTR_KPARAM_INFO
	.align		4
.L_29:
        /*00a8*/ 	.byte	0x04, 0x17
        /*00aa*/ 	.short	(.L_31 - .L_30)
.L_30:
        /*00ac*/ 	.word	0x00000000
        /*00b0*/ 	.short	0x0003
        /*00b2*/ 	.short	0x0018
        /*00b4*/ 	.byte	0x00, 0xf4, 0x21, 0x00


	//----- nvinfo : EIATTR_KPARAM_INFO
	.align		4
.L_31:
        /*00b8*/ 	.byte	0x04, 0x17
        /*00ba*/ 	.short	(.L_33 - .L_32)
.L_32:
        /*00bc*/ 	.word	0x00000000
        /*00c0*/ 	.short	0x0002
        /*00c2*/ 	.short	0x0010
        /*00c4*/ 	.byte	0x00, 0xf4, 0x21, 0x00


	//----- nvinfo : EIATTR_KPARAM_INFO
	.align		4
.L_33:
        /*00c8*/ 	.byte	0x04, 0x17
        /*00ca*/ 	.short	(.L_35 - .L_34)
.L_34:
        /*00cc*/ 	.word	0x00000000
        /*00d0*/ 	.short	0x0001
        /*00d2*/ 	.short	0x0008
        /*00d4*/ 	.byte	0x00, 0xf4, 0x21, 0x00


	//----- nvinfo : EIATTR_KPARAM_INFO
	.align		4
.L_35:
        /*00d8*/ 	.byte	0x04, 0x17
        /*00da*/ 	.short	(.L_37 - .L_36)
.L_36:
        /*00dc*/ 	.word	0x00000000
        /*00e0*/ 	.short	0x0000
        /*00e2*/ 	.short	0x0000
        /*00e4*/ 	.byte	0x00, 0xf4, 0x21, 0x00


	//----- nvinfo : EIATTR_SPARSE_MMA_MASK
	.align		4
.L_37:
        /*00e8*/ 	.byte	0x03, 0x50
        /*00ea*/ 	.short	0x0000


	//----- nvinfo : EIATTR_MAXREG_COUNT
	.align		4
        /*00ec*/ 	.byte	0x03, 0x1b
        /*00ee*/ 	.short	0x00ff


	//----- nvinfo : EIATTR_EXIT_INSTR_OFFSETS
	.align		4
        /*00f0*/ 	.byte	0x04, 0x1c
        /*00f2*/ 	.short	(.L_39 - .L_38)


	//   ....[0]....
.L_38:
        /*00f4*/ 	.word	0x000015d0


	//----- nvinfo : EIATTR_REQNTID
	.align		4
.L_39:
        /*00f8*/ 	.byte	0x04, 0x10
        /*00fa*/ 	.short	(.L_41 - .L_40)
.L_40:
        /*00fc*/ 	.word	0x00000080
        /*0100*/ 	.word	0x00000001
        /*0104*/ 	.word	0x00000001


	//----- nvinfo : EIATTR_CBANK_PARAM_SIZE
	.align		4
.L_41:
        /*0108*/ 	.byte	0x03, 0x19
        /*010a*/ 	.short	0x006c


	//----- nvinfo : EIATTR_PARAM_CBANK
	.align		4
        /*010c*/ 	.byte	0x04, 0x0a
        /*010e*/ 	.short	(.L_43 - .L_42)
	.align		4
.L_42:
        /*0110*/ 	.word	index@(.nv.constant0.triton_poi_fused__unsafe_index_add_convolution_mul_relu_sub_30)
        /*0114*/ 	.short	0x0210
        /*0116*/ 	.short	0x006c


	//----- nvinfo : EIATTR_SW_WAR
	.align		4
.L_43:
        /*0118*/ 	.byte	0x04, 0x36
        /*011a*/ 	.short	(.L_45 - .L_44)
.L_44:
        /*011c*/ 	.word	0x00000008
.L_45:


//--------------------- .nv.callgraph             --------------------------
	.section	.nv.callgraph,"",@"SHT_CUDA_CALLGRAPH"
	.align	4
	.sectionentsize	8
	.align		4
        /*0000*/ 	.word	0x00000000
	.align		4
        /*0004*/ 	.word	0xffffffff
	.align		4
        /*0008*/ 	.word	0x00000000
	.align		4
        /*000c*/ 	.word	0xfffffffe
	.align		4
        /*0010*/ 	.word	0x00000000
	.align		4
        /*0014*/ 	.word	0xfffffffd
	.align		4
        /*0018*/ 	.word	0x00000000
	.align		4
        /*001c*/ 	.word	0xfffffffc


//--------------------- .text.triton_poi_fused__unsafe_index_add_convolution_mul_relu_sub_30 --------------------------
	.section	.text.triton_poi_fused__unsafe_index_add_convolution_mul_relu_sub_30,"ax",@progbits
	.align	128
        .global         triton_poi_fused__unsafe_index_add_convolution_mul_relu_sub_30
        .type           triton_poi_fused__unsafe_index_add_convolution_mul_relu_sub_30,@function
        .size           triton_poi_fused__unsafe_index_add_convolution_mul_relu_sub_30,(.L_x_1 - triton_poi_fused__unsafe_index_add_convolution_mul_relu_sub_30)
        .other          triton_poi_fused__unsafe_index_add_convolution_mul_relu_sub_30,@"STO_CUDA_ENTRY STV_DEFAULT"
triton_poi_fused__unsafe_index_add_convolution_mul_relu_sub_30:
.text.triton_poi_fused__unsafe_index_add_convolution_mul_relu_sub_30:
[----:B------:R-:W-:Y:S01]  /*0000*/  LDC R1, c[0x0][0x28] ;  /* 0x00000a00ff017b82 */ /* 0x000fe20000000800 */
[----:B------:R-:W1:Y:S07]  /*0010*/  S2R R0, SR_TID.X ;  /* 0x0000000000007919 */ /* 0x000e6e0000002100 */
[----:B------:R-:W2:Y:S01]  /*0020*/  LDC.64 R10, c[0x0][0x218] ;  /* 0x00008600ff0a7b82 */ /* 0x000ea20000000a00 */
[----:B------:R-:W-:Y:S01]  /*0030*/  ULDC.64 UR4, c[0x0][0x208] ;  /* 0x0000820000047ab9 */ /* 0x000fe20000000a00 */
[----:B------:R-:W-:Y:S01]  /*0040*/  ULDC.64 UR6, c[0x0][0x228] ;  /* 0x00008a0000067ab9 */ /* 0x000fe20000000a00 */
[----:B------:R-:W3:Y:S01]  /*0050*/  S2R R2, SR_CTAID.X ;  /* 0x0000000000027919 */ /* 0x000ee20000002500 */
[----:B------:R-:W-:-:S04]  /*0060*/  ULDC.64 UR8, c[0x0][0x238] ;  /* 0x00008e0000087ab9 */ /* 0x000fc80000000a00 */
[----:B------:R-:W4:Y:S08]  /*0070*/  LDC.64 R24, c[0x0][0x220] ;  /* 0x00008800ff187b82 */ /* 0x000f300000000a00 */
[----:B------:R-:W5:Y:S01]  /*0080*/  LDC.64 R8, c[0x0][0x240] ;  /* 0x00009000ff087b82 */ /* 0x000f620000000a00 */
[----:B-1----:R-:W-:-:S05]  /*0090*/  IMAD.SHL.U32 R0, R0, 0x4, RZ ;  /* 0x0000000400007824 */ /* 0x002fca00078e00ff */
[----:B------:R-:W-:-:S05]  /*00a0*/  LOP3.LUT R3, R0, 0x1fc, RZ, 0xc0, !PT ;  /* 0x000001fc00037812 */ /* 0x000fca00078ec0ff */
[----:B---3--:R-:W-:-:S05]  /*00b0*/  IMAD R0, R2, 0x200, R3 ;  /* 0x0000020002007824 */ /* 0x008fca00078e0203 */
[----:B------:R-:W-:-:S04]  /*00c0*/  SHF.R.S32.HI R3, RZ, 0x1f, R0 ;  /* 0x0000001fff037819 */ /* 0x000fc80000011400 */
[----:B------:R-:W-:-:S04]  /*00d0*/  LEA.HI R3, R3, R0, RZ, 0x3 ;  /* 0x0000000003037211 */ /* 0x000fc800078f18ff */
[----:B------:R-:W-:-:S04]  /*00e0*/  SHF.R.S32.HI R17, RZ, 0x3, R3 ;  /* 0x00000003ff117819 */ /* 0x000fc80000011403 */
[----:B------:R-:W-:-:S04]  /*00f0*/  LEA.HI R4, R17, R17, RZ, 0x3 ;  /* 0x0000001111047211 */ /* 0x000fc800078f18ff */
[----:B------:R-:W-:-:S05]  /*0100*/  LOP3.LUT R4, R4, 0xfffffff8, RZ, 0xc0, !PT ;  /* 0xfffffff804047812 */ /* 0x000fca00078ec0ff */
[----:B------:R-:W-:Y:S01]  /*0110*/  IMAD.IADD R17, R17, 0x1, -R4 ;  /* 0x0000000111117824 */ /* 0x000fe200078e0a04 */
[----:B------:R-:W-:-:S03]  /*0120*/  LOP3.LUT R3, R3, 0xfffffff8, RZ, 0xc0, !PT ;  /* 0xfffffff803037812 */ /* 0x000fc600078ec0ff */
[----:B--2---:R-:W-:-:S04]  /*0130*/  IMAD.WIDE R10, R17, 0x8, R10 ;  /* 0x00000008110a7825 */ /* 0x004fc800078e020a */
[----:B------:R-:W-:Y:S02]  /*0140*/  IMAD.IADD R3, R0, 0x1, -R3 ;  /* 0x0000000100037824 */ /* 0x000fe400078e0a03 */
[----:B------:R-:W2:Y:S01]  /*0150*/  LDG.E.EL.64 R10, desc[UR4][R10.64] ;  /* 0x000000040a0a7981 */ /* 0x000ea2000c2e1b00 */
[----:B-----5:R-:W-:-:S04]  /*0160*/  IMAD.WIDE R8, R17, 0x8, R8 ;  /* 0x0000000811087825 */ /* 0x020fc800078e0208 */
[----:B----4-:R-:W-:Y:S02]  /*0170*/  IMAD.WIDE R4, R3, 0x8, R24 ;  /* 0x0000000803047825 */ /* 0x010fe400078e0218 */
[----:B------:R-:W3:Y:S04]  /*0180*/  LDG.E.EL.64 R8, desc[UR4][R8.64] ;  /* 0x0000000408087981 */ /* 0x000ee8000c2e1b00 */
[----:B------:R-:W4:Y:S01]  /*0190*/  LDG.E.EL.128 R4, desc[UR4][R4.64] ;  /* 0x0000000404047981 */ /* 0x000f22000c2e1d00 */
[----:B------:R-:W-:Y:S01]  /*01a0*/  SHF.R.S32.HI R13, RZ, 0x16, R2 ;  /* 0x00000016ff0d7819 */ /* 0x000fe20000011402 */
[----:B------:R-:W-:-:S03]  /*01b0*/  VIADD R14, R0, 0x2 ;  /* 0x00000002000e7836 */ /* 0x000fc60000000000 */
[----:B------:R-:W-:-:S04]  /*01c0*/  SGXT R13, R13, 0x1 ;  /* 0x000000010d0d781a */ /* 0x000fc80000000200 */
[C---:B------:R-:W-:Y:S02]  /*01d0*/  LEA.HI R2, R13.reuse, R14, RZ, 0x3 ;  /* 0x0000000e0d027211 */ /* 0x040fe400078f18ff */
[----:B------:R-:W-:Y:S02]  /*01e0*/  LEA.HI R12, R13, R0, RZ, 0x6 ;  /* 0x000000000d0c7211 */ /* 0x000fe400078f30ff */
[----:B------:R-:W-:Y:S02]  /*01f0*/  LOP3.LUT R13, R2, 0xfffffff8, RZ, 0xc0, !PT ;  /* 0xfffffff8020d7812 */ /* 0x000fe400078ec0ff */
[----:B------:R-:W-:-:S03]  /*0200*/  SHF.R.S32.HI R20, RZ, 0x6, R12 ;  /* 0x00000006ff147819 */ /* 0x000fc6000001140c */
[----:B------:R-:W-:Y:S02]  /*0210*/  IMAD.IADD R14, R14, 0x1, -R13 ;  /* 0x000000010e0e7824 */ /* 0x000fe400078e0a0d */
[----:B------:R-:W-:-:S05]  /*0220*/  IMAD.SHL.U32 R21, R20, 0x10, RZ ;  /* 0x0000001014157824 */ /* 0x000fca00078e00ff */
[----:B------:R-:W-:Y:S02]  /*0230*/  SHF.R.S32.HI R19, RZ, 0x1f, R21 ;  /* 0x0000001fff137819 */ /* 0x000fe40000011415 */
[----:B--2---:R-:W-:-:S04]  /*0240*/  SHF.R.U32.HI R15, RZ, 0x1d, R11 ;  /* 0x0000001dff0f7819 */ /* 0x004fc8000001160b */
[----:B------:R-:W-:Y:S02]  /*0250*/  LOP3.LUT R15, R15, 0x4, RZ, 0xc0, !PT ;  /* 0x000000040f0f7812 */ /* 0x000fe400078ec0ff */
[----:B---3--:R-:W-:Y:S02]  /*0260*/  SHF.R.U32.HI R13, RZ, 0x1d, R9 ;  /* 0x0000001dff0d7819 */ /* 0x008fe40000011609 */
[----:B------:R-:W-:Y:S02]  /*0270*/  IADD3 R16, P0, R10, R15, RZ ;  /* 0x0000000f0a107210 */ /* 0x000fe40007f1e0ff */
[----:B----4-:R-:W-:Y:S02]  /*0280*/  SHF.R.U32.HI R15, RZ, 0x1d, R5 ;  /* 0x0000001dff0f7819 */ /* 0x010fe40000011605 */
[----:B------:R-:W-:Y:S01]  /*0290*/  LOP3.LUT R13, R13, 0x4, RZ, 0xc0, !PT ;  /* 0x000000040d0d7812 */ /* 0x000fe200078ec0ff */
[----:B------:R-:W-:Y:S01]  /*02a0*/  IMAD.X R10, RZ, RZ, R11, P0 ;  /* 0x000000ffff0a7224 */ /* 0x000fe200000e060b */
[----:B------:R-:W-:-:S02]  /*02b0*/  LOP3.LUT R15, R15, 0x4, RZ, 0xc0, !PT ;  /* 0x000000040f0f7812 */ /* 0x000fc400078ec0ff */
[----:B------:R-:W-:Y:S02]  /*02c0*/  SHF.R.S32.HI R11, RZ, 0x1f, R12 ;  /* 0x0000001fff0b7819 */ /* 0x000fe4000001140c */
[----:B------:R-:W-:Y:S02]  /*02d0*/  IADD3 R2, P0, R4, R15, RZ ;  /* 0x0000000f04027210 */ /* 0x000fe40007f1e0ff */
[C---:B------:R-:W-:Y:S02]  /*02e0*/  LEA R18, P1, R16.reuse, R21, 0x2 ;  /* 0x0000001510127211 */ /* 0x040fe400078210ff */
[----:B------:R-:W-:Y:S01]  /*02f0*/  LEA.HI R11, R11, R20, RZ, 0x8 ;  /* 0x000000140b0b7211 */ /* 0x000fe200078f40ff */
[----:B------:R-:W-:Y:S01]  /*0300*/  IMAD.X R5, RZ, RZ, R5, P0 ;  /* 0x000000ffff057224 */ /* 0x000fe200000e0605 */
[----:B------:R-:W-:Y:S02]  /*0310*/  IADD3 R8, P2, R8, R13, RZ ;  /* 0x0000000d08087210 */ /* 0x000fe40007f5e0ff */
[----:B------:R-:W-:-:S02]  /*0320*/  LEA.HI.X R16, R16, R19, R10, 0x2, P1 ;  /* 0x0000001310107211 */ /* 0x000fc400008f140a */
[----:B------:R-:W-:Y:S01]  /*0330*/  LOP3.LUT R11, R11, 0xffffff00, RZ, 0xc0, !PT ;  /* 0xffffff000b0b7812 */ /* 0x000fe200078ec0ff */
[----:B------:R-:W-:Y:S01]  /*0340*/  IMAD.X R9, RZ, RZ, R9, P2 ;  /* 0x000000ffff097224 */ /* 0x000fe200010e0609 */
[----:B------:R-:W-:Y:S02]  /*0350*/  IADD3 R10, P0, R18, R2, RZ ;  /* 0x00000002120a7210 */ /* 0x000fe40007f1e0ff */
[----:B------:R-:W-:Y:S01]  /*0360*/  LEA R21, P1, R8, R21, 0x2 ;  /* 0x0000001508157211 */ /* 0x000fe200078210ff */
[----:B------:R-:W-:Y:S01]  /*0370*/  IMAD.IADD R20, R20, 0x1, -R11 ;  /* 0x0000000114147824 */ /* 0x000fe200078e0a0b */
[----:B------:R-:W-:Y:S01]  /*0380*/  SHF.R.U32.HI R4, RZ, 0x1d, R7 ;  /* 0x0000001dff047819 */ /* 0x000fe20000011607 */
[----:B------:R-:W-:Y:S01]  /*0390*/  IMAD.X R11, R16, 0x1, R5, P0 ;  /* 0x00000001100b7824 */ /* 0x000fe200000e0605 */
[----:B------:R-:W-:Y:S01]  /*03a0*/  LEA.HI.X R19, R8, R19, R9, 0x2, P1 ;  /* 0x0000001308137211 */ /* 0x000fe200008f1409 */
[----:B------:R-:W-:Y:S01]  /*03b0*/  IMAD.SHL.U32 R8, R10, 0x4, RZ ;  /* 0x000000040a087824 */ /* 0x000fe200078e00ff */
[----:B------:R-:W-:-:S02]  /*03c0*/  LOP3.LUT R9, R4, 0x4, RZ, 0xc0, !PT ;  /* 0x0000000404097812 */ /* 0x000fc400078ec0ff */
[----:B------:R-:W-:Y:S02]  /*03d0*/  SHF.L.U64.HI R4, R10, 0x2, R11 ;  /* 0x000000020a047819 */ /* 0x000fe4000001020b */
[----:B------:R-:W-:Y:S02]  /*03e0*/  IADD3 R11, P2, R21, R2, RZ ;  /* 0x00000002150b7210 */ /* 0x000fe40007f5e0ff */
[----:B------:R-:W-:Y:S02]  /*03f0*/  IADD3 R10, P0, R6, R9, RZ ;  /* 0x00000009060a7210 */ /* 0x000fe40007f1e0ff */
[----:B------:R-:W-:Y:S01]  /*0400*/  IADD3 R26, P1, R8, UR6, RZ ;  /* 0x00000006081a7c10 */ /* 0x000fe2000ff3e0ff */
[----:B------:R-:W-:Y:S01]  /*0410*/  IMAD.X R6, R19, 0x1, R5, P2 ;  /* 0x0000000113067824 */ /* 0x000fe200010e0605 */
[----:B------:R-:W-:Y:S01]  /*0420*/  IADD3 R8, P2, R8, UR8, RZ ;  /* 0x0000000808087c10 */ /* 0x000fe2000ff5e0ff */
[----:B------:R-:W-:Y:S01]  /*0430*/  IMAD.X R2, RZ, RZ, R7, P0 ;  /* 0x000000ffff027224 */ /* 0x000fe200000e0607 */
[----:B------:R-:W-:Y:S01]  /*0440*/  IADD3 R23, P0, R18, R10, RZ ;  /* 0x0000000a12177210 */ /* 0x000fe20007f1e0ff */
[----:B------:R-:W-:Y:S01]  /*0450*/  IMAD.SHL.U32 R5, R11, 0x4, RZ ;  /* 0x000000040b057824 */ /* 0x000fe200078e00ff */
[----:B------:R-:W-:-:S02]  /*0460*/  IADD3.X R9, R4, UR9, RZ, P2, !PT ;  /* 0x0000000904097c10 */ /* 0x000fc400097fe4ff */
[----:B------:R-:W-:Y:S01]  /*0470*/  IADD3.X R27, R4, UR7, RZ, P1, !PT ;  /* 0x00000007041b7c10 */ /* 0x000fe20008ffe4ff */
[----:B------:R-:W-:Y:S01]  /*0480*/  IMAD.X R12, R16, 0x1, R2, P0 ;  /* 0x00000001100c7824 */ /* 0x000fe200000e0602 */
[----:B------:R-:W-:Y:S01]  /*0490*/  SHF.L.U64.HI R11, R11, 0x2, R6 ;  /* 0x000000020b0b7819 */ /* 0x000fe20000010206 */
[----:B------:R1:W2:Y:S01]  /*04a0*/  LDG.E.EL R15, desc[UR4][R8.64] ;  /* 0x00000004080f7981 */ /* 0x0002a2000c2e1900 */
[----:B------:R-:W-:Y:S02]  /*04b0*/  IADD3 R6, P1, R5, UR6, RZ ;  /* 0x0000000605067c10 */ /* 0x000fe4000ff3e0ff */
[----:B------:R-:W-:Y:S01]  /*04c0*/  IADD3 R4, P2, R5, UR8, RZ ;  /* 0x0000000805047c10 */ /* 0x000fe2000ff5e0ff */
[----:B------:R3:W4:Y:S01]  /*04d0*/  LDG.E.EL R26, desc[UR4][R26.64] ;  /* 0x000000041a1a7981 */ /* 0x000722000c2e1900 */
[----:B------:R-:W-:Y:S01]  /*04e0*/  IADD3.X R7, R11, UR7, RZ, P1, !PT ;  /* 0x000000070b077c10 */ /* 0x000fe20008ffe4ff */
[----:B-1----:R-:W1:Y:S01]  /*04f0*/  LDC.64 R8, c[0x0][0x230] ;  /* 0x00008c00ff087b82 */ /* 0x002e620000000a00 */
[----:B------:R-:W-:-:S04]  /*0500*/  IADD3.X R5, R11, UR9, RZ, P2, !PT ;  /* 0x000000090b057c10 */ /* 0x000fc800097fe4ff */
[----:B------:R-:W5:Y:S01]  /*0510*/  LDG.E.EL R7, desc[UR4][R6.64] ;  /* 0x0000000406077981 */ /* 0x000f62000c2e1900 */
[C---:B------:R-:W-:Y:S01]  /*0520*/  SHF.L.U64.HI R11, R23.reuse, 0x2, R12 ;  /* 0x00000002170b7819 */ /* 0x040fe2000001020c */
[----:B------:R-:W-:Y:S01]  /*0530*/  IMAD.SHL.U32 R23, R23, 0x4, RZ ;  /* 0x0000000417177824 */ /* 0x000fe200078e00ff */
[----:B---3--:R-:W-:Y:S01]  /*0540*/  IADD3 R27, P1, R21, R10, RZ ;  /* 0x0000000a151b7210 */ /* 0x008fe20007f3e0ff */
[----:B------:R-:W3:Y:S03]  /*0550*/  LDC.64 R12, c[0x0][0x248] ;  /* 0x00009200ff0c7b82 */ /* 0x000ee60000000a00 */
[----:B------:R-:W-:Y:S01]  /*0560*/  IADD3 R22, P0, R23, UR6, RZ ;  /* 0x0000000617167c10 */ /* 0x000fe2000ff1e0ff */
[----:B------:R-:W-:Y:S01]  /*0570*/  IMAD.X R2, R19, 0x1, R2, P1 ;  /* 0x0000000113027824 */ /* 0x000fe200008e0602 */
[----:B------:R-:W-:Y:S01]  /*0580*/  IADD3 R10, P1, R23, UR8, RZ ;  /* 0x00000008170a7c10 */ /* 0x000fe2000ff3e0ff */
[----:B------:R1:W2:Y:S01]  /*0590*/  LDG.E.EL R6, desc[UR4][R4.64] ;  /* 0x0000000404067981 */ /* 0x0002a2000c2e1900 */
[----:B------:R-:W-:-:S02]  /*05a0*/  IADD3.X R23, R11, UR7, RZ, P0, !PT ;  /* 0x000000070b177c10 */ /* 0x000fc400087fe4ff */
[----:B------:R-:W-:Y:S02]  /*05b0*/  IADD3.X R11, R11, UR9, RZ, P1, !PT ;  /* 0x000000090b0b7c10 */ /* 0x000fe40008ffe4ff */
[C---:B------:R-:W-:Y:S01]  /*05c0*/  SHF.L.U64.HI R2, R27.reuse, 0x2, R2 ;  /* 0x000000021b027819 */ /* 0x040fe20000010202 */
[----:B-1----:R-:W-:Y:S01]  /*05d0*/  IMAD.SHL.U32 R5, R27, 0x4, RZ ;  /* 0x000000041b057824 */ /* 0x002fe200078e00ff */
[----:B------:R-:W2:Y:S04]  /*05e0*/  LDG.E.EL R4, desc[UR4][R22.64] ;  /* 0x0000000416047981 */ /* 0x000ea8000c2e1900 */
[----:B------:R-:W-:Y:S01]  /*05f0*/  IADD3 R28, P0, R5, UR6, RZ ;  /* 0x00000006051c7c10 */ /* 0x000fe2000ff1e0ff */
[----:B------:R-:W-:-:S03]  /*0600*/  IMAD.WIDE R8, R20, 0x4, R8 ;  /* 0x0000000414087825 */ /* 0x000fc600078e0208 */
[----:B------:R-:W-:Y:S01]  /*0610*/  IADD3.X R29, R2, UR7, RZ, P0, !PT ;  /* 0x00000007021d7c10 */ /* 0x000fe200087fe4ff */
[----:B------:R1:W2:Y:S02]  /*0620*/  LDG.E.EL R23, desc[UR4][R10.64] ;  /* 0x000000040a177981 */ /* 0x0002a4000c2e1900 */
[----:B-1----:R-:W-:Y:S02]  /*0630*/  IADD3 R10, P0, R5, UR8, RZ ;  /* 0x00000008050a7c10 */ /* 0x002fe4000ff1e0ff */
[----:B------:R-:W2:Y:S02]  /*0640*/  LDG.E.EL R5, desc[UR4][R28.64] ;  /* 0x000000041c057981 */ /* 0x000ea4000c2e1900 */
[----:B------:R-:W-:Y:S02]  /*0650*/  IADD3.X R11, R2, UR9, RZ, P0, !PT ;  /* 0x00000009020b7c10 */ /* 0x000fe400087fe4ff */
[----:B------:R3:W4:Y:S04]  /*0660*/  LDG.E.EL R2, desc[UR4][R8.64] ;  /* 0x0000000408027981 */ /* 0x000728000c2e1900 */
[----:B------:R-:W2:Y:S01]  /*0670*/  LDG.E.EL R22, desc[UR4][R10.64] ;  /* 0x000000040a167981 */ /* 0x000ea2000c2e1900 */
[----:B---3--:R-:W-:-:S06]  /*0680*/  IMAD.WIDE R8, R3, 0x8, R12 ;  /* 0x0000000803087825 */ /* 0x008fcc00078e020c */
[----:B------:R-:W3:Y:S01]  /*0690*/  LDG.E.EL.128 R8, desc[UR4][R8.64] ;  /* 0x0000000408087981 */ /* 0x000ee2000c2e1d00 */
[C---:B----4-:R-:W-:Y:S01]  /*06a0*/  FADD R26, R2.reuse, R26 ;  /* 0x0000001a021a7221 */ /* 0x050fe20000000000 */
[----:B-----5:R-:W-:-:S03]  /*06b0*/  FADD R7, R2, R7 ;  /* 0x0000000702077221 */ /* 0x020fc60000000000 */
[----:B--2---:R-:W-:Y:S01]  /*06c0*/  FADD R15, R15, R26 ;  /* 0x0000001a0f0f7221 */ /* 0x004fe20000000000 */
[----:B---3--:R-:W-:-:S04]  /*06d0*/  SHF.R.U32.HI R27, RZ, 0x1d, R9 ;  /* 0x0000001dff1b7819 */ /* 0x008fc80000011609 */
[----:B------:R-:W-:-:S04]  /*06e0*/  LOP3.LUT R27, R27, 0x4, RZ, 0xc0, !PT ;  /* 0x000000041b1b7812 */ /* 0x000fc800078ec0ff */
[----:B------:R-:W-:Y:S01]  /*06f0*/  IADD3 R26, P0, R8, R27, RZ ;  /* 0x0000001b081a7210 */ /* 0x000fe20007f1e0ff */
[----:B------:R-:W-:Y:S01]  /*0700*/  FADD R8, R6, R7 ;  /* 0x0000000706087221 */ /* 0x000fe20000000000 */
[C---:B------:R-:W-:Y:S01]  /*0710*/  FADD R5, R2.reuse, R5 ;  /* 0x0000000502057221 */ /* 0x040fe20000000000 */
[----:B------:R-:W-:Y:S02]  /*0720*/  FADD R4, R2, R4 ;  /* 0x0000000402047221 */ /* 0x000fe40000000000 */
[----:B------:R-:W-:Y:S01]  /*0730*/  IMAD.X R9, RZ, RZ, R9, P0 ;  /* 0x000000ffff097224 */ /* 0x000fe200000e0609 */
[----:B------:R-:W-:Y:S01]  /*0740*/  IADD3 R6, P0, R26, R21, RZ ;  /* 0x000000151a067210 */ /* 0x000fe20007f1e0ff */
[----:B------:R-:W-:Y:S01]  /*0750*/  FADD R22, R22, R5 ;  /* 0x0000000516167221 */ /* 0x000fe20000000000 */
[----:B------:R-:W-:-:S03]  /*0760*/  FADD R23, R23, R4 ;  /* 0x0000000417177221 */ /* 0x000fc60000000000 */
[----:B------:R-:W-:Y:S02]  /*0770*/  IMAD.X R5, R9, 0x1, R19, P0 ;  /* 0x0000000109057824 */ /* 0x000fe400000e0613 */
[----:B------:R-:W-:-:S03]  /*0780*/  IMAD.SHL.U32 R4, R6, 0x4, RZ ;  /* 0x0000000406047824 */ /* 0x000fc600078e00ff */
[----:B------:R-:W-:Y:S02]  /*0790*/  SHF.L.U64.HI R5, R6, 0x2, R5 ;  /* 0x0000000206057819 */ /* 0x000fe40000010205 */
[----:B------:R-:W-:-:S04]  /*07a0*/  IADD3 R6, P0, R4, UR6, RZ ;  /* 0x0000000604067c10 */ /* 0x000fc8000ff1e0ff */
[----:B------:R-:W-:Y:S02]  /*07b0*/  IADD3.X R7, R5, UR7, RZ, P0, !PT ;  /* 0x0000000705077c10 */ /* 0x000fe400087fe4ff */
[----:B------:R-:W-:-:S03]  /*07c0*/  IADD3 R4, P0, R4, UR8, RZ ;  /* 0x0000000804047c10 */ /* 0x000fc6000ff1e0ff */
[----:B------:R-:W2:Y:S01]  /*07d0*/  LDG.E.EL R6, desc[UR4][R6.64] ;  /* 0x0000000406067981 */ /* 0x000ea2000c2e1900 */
[----:B------:R-:W-:-:S05]  /*07e0*/  IADD3.X R5, R5, UR9, RZ, P0, !PT ;  /* 0x0000000905057c10 */ /* 0x000fca00087fe4ff */
[----:B------:R1:W3:Y:S01]  /*07f0*/  LDG.E.EL R7, desc[UR4][R4.64] ;  /* 0x0000000404077981 */ /* 0x0002e2000c2e1900 */
[----:B------:R-:W-:-:S05]  /*0800*/  IADD3 R26, P0, R26, R18, RZ ;  /* 0x000000121a1a7210 */ /* 0x000fca0007f1e0ff */
[----:B------:R-:W-:Y:S02]  /*0810*/  IMAD.X R27, R9, 0x1, R16, P0 ;  /* 0x00000001091b7824 */ /* 0x000fe400000e0610 */
[----:B------:R-:W-:-:S03]  /*0820*/  IMAD.SHL.U32 R9, R26, 0x4, RZ ;  /* 0x000000041a097824 */ /* 0x000fc600078e00ff */
[----:B------:R-:W-:Y:S02]  /*0830*/  SHF.L.U64.HI R28, R26, 0x2, R27 ;  /* 0x000000021a1c7819 */ /* 0x000fe4000001021b */
[----:B------:R-:W-:Y:S02]  /*0840*/  IADD3 R26, P0, R9, UR6, RZ ;  /* 0x00000006091a7c10 */ /* 0x000fe4000ff1e0ff */
[----:B-1----:R-:W-:Y:S02]  /*0850*/  IADD3 R4, P1, R9, UR8, RZ ;  /* 0x0000000809047c10 */ /* 0x002fe4000ff3e0ff */
[----:B------:R-:W-:Y:S02]  /*0860*/  IADD3.X R27, R28, UR7, RZ, P0, !PT ;  /* 0x000000071c1b7c10 */ /* 0x000fe400087fe4ff */
[----:B------:R-:W-:-:S03]  /*0870*/  IADD3.X R5, R28, UR9, RZ, P1, !PT ;  /* 0x000000091c057c10 */ /* 0x000fc60008ffe4ff */
[----:B------:R-:W4:Y:S04]  /*0880*/  LDG.E.EL R9, desc[UR4][R26.64] ;  /* 0x000000041a097981 */ /* 0x000f28000c2e1900 */
[----:B------:R1:W5:Y:S02]  /*0890*/  LDG.E.EL R26, desc[UR4][R4.64] ;  /* 0x00000004041a7981 */ /* 0x000364000c2e1900 */
[----:B-1----:R-:W1:Y:S02]  /*08a0*/  LDC.64 R4, c[0x0][0x250] ;  /* 0x00009400ff047b82 */ /* 0x002e640000000a00 */
[----:B-1----:R-:W-:-:S04]  /*08b0*/  IMAD.WIDE R4, R3, 0x4, R4 ;  /* 0x0000000403047825 */ /* 0x002fc800078e0204 */
[----:B--2---:R-:W-:-:S04]  /*08c0*/  FADD R6, R2, R6 ;  /* 0x0000000602067221 */ /* 0x004fc80000000000 */
[----:B---3--:R-:W-:Y:S02]  /*08d0*/  FADD R3, R7, R6 ;  /* 0x0000000607037221 */ /* 0x008fe40000000000 */
[----:B------:R-:W2:Y:S02]  /*08e0*/  LDG.E.EL.128 R4, desc[UR4][R4.64] ;  /* 0x0000000404047981 */ /* 0x000ea4000c2e1d00 */
[----:B------:R-:W-:Y:S01]  /*08f0*/  FADD R3, -R8, R3 ;  /* 0x0000000308037221 */ /* 0x000fe20000000100 */
[----:B----4-:R-:W-:-:S04]  /*0900*/  FADD R9, R2, R9 ;  /* 0x0000000902097221 */ /* 0x010fc80000000000 */
[----:B-----5:R-:W-:Y:S01]  /*0910*/  FADD R28, R26, R9 ;  /* 0x000000091a1c7221 */ /* 0x020fe20000000000 */
[----:B------:R-:W-:-:S04]  /*0920*/  SHF.R.U32.HI R9, RZ, 0x1d, R11 ;  /* 0x0000001dff097819 */ /* 0x000fc8000001160b */
[----:B------:R-:W-:-:S04]  /*0930*/  LOP3.LUT R9, R9, 0x4, RZ, 0xc0, !PT ;  /* 0x0000000409097812 */ /* 0x000fc800078ec0ff */
[----:B------:R-:W-:Y:S01]  /*0940*/  IADD3 R9, P0, R10, R9, RZ ;  /* 0x000000090a097210 */ /* 0x000fe20007f1e0ff */
[----:B------:R-:W-:-:S04]  /*0950*/  FADD R28, -R15, R28 ;  /* 0x0000001c0f1c7221 */ /* 0x000fc80000000100 */
[----:B------:R-:W-:Y:S02]  /*0960*/  IMAD.X R10, RZ, RZ, R11, P0 ;  /* 0x000000ffff0a7224 */ /* 0x000fe400000e060b */
[C---:B--2---:R-:W-:Y:S01]  /*0970*/  FFMA R3, R4.reuse, R3, R8 ;  /* 0x0000000304037223 */ /* 0x044fe20000000008 */
[----:B------:R-:W-:Y:S01]  /*0980*/  IADD3 R8, P0, R9, R21, RZ ;  /* 0x0000001509087210 */ /* 0x000fe20007f1e0ff */
[----:B------:R-:W-:-:S04]  /*0990*/  FFMA R4, R4, R28, R15 ;  /* 0x0000001c04047223 */ /* 0x000fc8000000000f */
[----:B------:R-:W-:Y:S02]  /*09a0*/  IMAD.X R15, R10, 0x1, R19, P0 ;  /* 0x000000010a0f7824 */ /* 0x000fe400000e0613 */
[----:B------:R-:W-:-:S03]  /*09b0*/  IMAD.SHL.U32 R11, R8, 0x4, RZ ;  /* 0x00000004080b7824 */ /* 0x000fc600078e00ff */
[----:B------:R-:W-:Y:S02]  /*09c0*/  SHF.L.U64.HI R8, R8, 0x2, R15 ;  /* 0x0000000208087819 */ /* 0x000fe4000001020f */
[----:B------:R-:W-:Y:S01]  /*09d0*/  IADD3 RZ, P0, R11, UR6, RZ ;  /* 0x000000060bff7c10 */ /* 0x000fe2000ff1e0ff */
[----:B------:R-:W-:-:S03]  /*09e0*/  VIADD R26, R11, UR6 ;  /* 0x000000060b1a7c36 */ /* 0x000fc60008000000 */
[----:B------:R-:W-:Y:S02]  /*09f0*/  IADD3.X R27, R8, UR7, RZ, P0, !PT ;  /* 0x00000007081b7c10 */ /* 0x000fe400087fe4ff */
[----:B------:R-:W-:-:S03]  /*0a00*/  IADD3 R28, P1, R9, R18, RZ ;  /* 0x00000012091c7210 */ /* 0x000fc60007f3e0ff */
[----:B------:R1:W2:Y:S02]  /*0a10*/  LDG.E.EL R15, desc[UR4][R26.64] ;  /* 0x000000041a0f7981 */ /* 0x0002a4000c2e1900 */
[----:B------:R-:W-:Y:S01]  /*0a20*/  IMAD.X R9, R10, 0x1, R16, P1 ;  /* 0x000000010a097824 */ /* 0x000fe200008e0610 */
[----:B-1----:R-:W-:-:S04]  /*0a30*/  IADD3 R26, P0, R11, UR8, RZ ;  /* 0x000000080b1a7c10 */ /* 0x002fc8000ff1e0ff */
[----:B------:R-:W-:Y:S01]  /*0a40*/  IADD3.X R27, R8, UR9, RZ, P0, !PT ;  /* 0x00000009081b7c10 */ /* 0x000fe200087fe4ff */
[C---:B------:R-:W-:Y:S01]  /*0a50*/  IMAD.SHL.U32 R8, R28.reuse, 0x4, RZ ;  /* 0x000000041c087824 */ /* 0x040fe200078e00ff */
[----:B------:R-:W-:-:S03]  /*0a60*/  SHF.L.U64.HI R9, R28, 0x2, R9 ;  /* 0x000000021c097819 */ /* 0x000fc60000010209 */
[----:B------:R-:W3:Y:S01]  /*0a70*/  LDG.E.EL R26, desc[UR4][R26.64] ;  /* 0x000000041a1a7981 */ /* 0x000ee2000c2e1900 */
[----:B------:R-:W-:-:S04]  /*0a80*/  IADD3 R10, P0, R8, UR6, RZ ;  /* 0x00000006080a7c10 */ /* 0x000fc8000ff1e0ff */
[----:B------:R-:W-:Y:S02]  /*0a90*/  IADD3.X R11, R9, UR7, RZ, P0, !PT ;  /* 0x00000007090b7c10 */ /* 0x000fe400087fe4ff */
[----:B------:R-:W-:-:S03]  /*0aa0*/  IADD3 R8, P0, R8, UR8, RZ ;  /* 0x0000000808087c10 */ /* 0x000fc6000ff1e0ff */
[----:B------:R1:W4:Y:S01]  /*0ab0*/  LDG.E.EL R27, desc[UR4][R10.64] ;  /* 0x000000040a1b7981 */ /* 0x000322000c2e1900 */
[----:B------:R-:W-:Y:S01]  /*0ac0*/  IADD3.X R9, R9, UR9, RZ, P0, !PT ;  /* 0x0000000909097c10 */ /* 0x000fe200087fe4ff */
[----:B-1----:R-:W-:-:S04]  /*0ad0*/  IMAD.WIDE R10, R14, 0x8, R24 ;  /* 0x000000080e0a7825 */ /* 0x002fc800078e0218 */
[----:B------:R1:W5:Y:S04]  /*0ae0*/  LDG.E.EL R24, desc[UR4][R8.64] ;  /* 0x0000000408187981 */ /* 0x000368000c2e1900 */
[----:B------:R-:W5:Y:S01]  /*0af0*/  LDG.E.EL.128 R8, desc[UR4][R10.64] ;  /* 0x000000040a087981 */ /* 0x000f62000c2e1d00 */
[----:B------:R-:W-:-:S04]  /*0b00*/  IMAD.WIDE R12, R14, 0x8, R12 ;  /* 0x000000080e0c7825 */ /* 0x000fc800078e020c */
[----:B--2---:R-:W-:-:S04]  /*0b10*/  FADD R15, R2, R15 ;  /* 0x0000000f020f7221 */ /* 0x004fc80000000000 */
[----:B---3--:R-:W-:-:S04]  /*0b20*/  FADD R15, R26, R15 ;  /* 0x0000000f1a0f7221 */ /* 0x008fc80000000000 */
[----:B------:R-:W-:Y:S01]  /*0b30*/  FADD R15, -R22, R15 ;  /* 0x0000000f160f7221 */ /* 0x000fe20000000100 */
[----:B----4-:R-:W-:-:S03]  /*0b40*/  FADD R27, R2, R27 ;  /* 0x0000001b021b7221 */ /* 0x010fc60000000000 */
[----:B------:R-:W-:Y:S01]  /*0b50*/  FFMA R22, R5, R15, R22 ;  /* 0x0000000f05167223 */ /* 0x000fe20000000016 */
[----:B-----5:R-:W-:-:S04]  /*0b60*/  SHF.R.U32.HI R25, RZ, 0x1d, R9 ;  /* 0x0000001dff197819 */ /* 0x020fc80000011609 */
[----:B------:R-:W-:-:S04]  /*0b70*/  LOP3.LUT R25, R25, 0x4, RZ, 0xc0, !PT ;  /* 0x0000000419197812 */ /* 0x000fc800078ec0ff */
[----:B-1----:R-:W-:-:S05]  /*0b80*/  IADD3 R8, P0, R8, R25, RZ ;  /* 0x0000001908087210 */ /* 0x002fca0007f1e0ff */
[----:B------:R-:W-:Y:S01]  /*0b90*/  IMAD.X R9, RZ, RZ, R9, P0 ;  /* 0x000000ffff097224 */ /* 0x000fe200000e0609 */
[----:B------:R-:W-:Y:S01]  /*0ba0*/  IADD3 R14, P0, R18, R8, RZ ;  /* 0x00000008120e7210 */ /* 0x000fe20007f1e0ff */
[----:B------:R-:W-:-:S04]  /*0bb0*/  FADD R26, R24, R27 ;  /* 0x0000001b181a7221 */ /* 0x000fc80000000000 */
[----:B------:R-:W-:Y:S02]  /*0bc0*/  IMAD.X R15, R16, 0x1, R9, P0 ;  /* 0x00000001100f7824 */ /* 0x000fe400000e0609 */
[C---:B------:R-:W-:Y:S01]  /*0bd0*/  IMAD.SHL.U32 R27, R14.reuse, 0x4, RZ ;  /* 0x000000040e1b7824 */ /* 0x040fe200078e00ff */
[----:B------:R-:W-:Y:S02]  /*0be0*/  IADD3 R28, P1, R21, R8, RZ ;  /* 0x00000008151c7210 */ /* 0x000fe40007f3e0ff */
[----:B------:R-:W-:Y:S02]  /*0bf0*/  SHF.L.U64.HI R24, R14, 0x2, R15 ;  /* 0x000000020e187819 */ /* 0x000fe4000001020f */
[----:B------:R-:W-:-:S04]  /*0c00*/  IADD3 R14, P0, R27, UR6, RZ ;  /* 0x000000061b0e7c10 */ /* 0x000fc8000ff1e0ff */
[----:B------:R-:W-:Y:S02]  /*0c10*/  IADD3.X R15, R24, UR7, RZ, P0, !PT ;  /* 0x00000007180f7c10 */ /* 0x000fe400087fe4ff */
[----:B------:R-:W-:Y:S01]  /*0c20*/  IADD3 R8, P0, R27, UR8, RZ ;  /* 0x000000081b087c10 */ /* 0x000fe2000ff1e0ff */
[----:B------:R-:W-:Y:S02]  /*0c30*/  IMAD.X R27, R19, 0x1, R9, P1 ;  /* 0x00000001131b7824 */ /* 0x000fe400008e0609 */
[----:B------:R1:W2:Y:S01]  /*0c40*/  LDG.E.EL R25, desc[UR4][R14.64] ;  /* 0x000000040e197981 */ /* 0x0002a2000c2e1900 */
[----:B------:R-:W-:Y:S02]  /*0c50*/  IADD3.X R9, R24, UR9, RZ, P0, !PT ;  /* 0x0000000918097c10 */ /* 0x000fe400087fe4ff */
[C---:B------:R-:W-:Y:S01]  /*0c60*/  SHF.L.U64.HI R27, R28.reuse, 0x2, R27 ;  /* 0x000000021c1b7819 */ /* 0x040fe2000001021b */
[----:B------:R-:W-:Y:S02]  /*0c70*/  IMAD.SHL.U32 R28, R28, 0x4, RZ ;  /* 0x000000041c1c7824 */ /* 0x000fe400078e00ff */
[----:B------:R3:W4:Y:S03]  /*0c80*/  LDG.E.EL R24, desc[UR4][R8.64] ;  /* 0x0000000408187981 */ /* 0x000726000c2e1900 */
[----:B-1----:R-:W-:-:S02]  /*0c90*/  IADD3 R14, P1, R28, UR8, RZ ;  /* 0x000000081c0e7c10 */ /* 0x002fc4000ff3e0ff */
[----:B---3--:R-:W-:Y:S02]  /*0ca0*/  IADD3 R8, P0, R28, UR6, RZ ;  /* 0x000000061c087c10 */ /* 0x008fe4000ff1e0ff */
[----:B------:R-:W-:Y:S02]  /*0cb0*/  IADD3.X R15, R27, UR9, RZ, P1, !PT ;  /* 0x000000091b0f7c10 */ /* 0x000fe40008ffe4ff */
[----:B------:R-:W-:-:S06]  /*0cc0*/  IADD3.X R9, R27, UR7, RZ, P0, !PT ;  /* 0x000000071b097c10 */ /* 0x000fcc00087fe4ff */
[----:B------:R-:W3:Y:S04]  /*0cd0*/  LDG.E.EL R9, desc[UR4][R8.64] ;  /* 0x0000000408097981 */ /* 0x000ee8000c2e1900 */
[----:B------:R-:W5:Y:S04]  /*0ce0*/  LDG.E.EL R8, desc[UR4][R14.64] ;  /* 0x000000040e087981 */ /* 0x000f68000c2e1900 */
[----:B------:R-:W3:Y:S01]  /*0cf0*/  LDG.E.EL.128 R12, desc[UR4][R12.64] ;  /* 0x000000040c0c7981 */ /* 0x000ee2000c2e1d00 */
[----:B------:R-:W-:-:S04]  /*0d00*/  FADD R26, -R23, R26 ;  /* 0x0000001a171a7221 */ /* 0x000fc80000000100 */
[----:B------:R-:W-:Y:S01]  /*0d10*/  FFMA R5, R5, R26, R23 ;  /* 0x0000001a05057223 */ /* 0x000fe20000000017 */
[----:B--2---:R-:W-:Y:S01]  /*0d20*/  FADD R25, R2, R25 ;  /* 0x0000001902197221 */ /* 0x004fe20000000000 */
[----:B---3--:R-:W-:-:S04]  /*0d30*/  SHF.R.U32.HI R23, RZ, 0x1d, R13 ;  /* 0x0000001dff177819 */ /* 0x008fc8000001160d */
[----:B------:R-:W-:-:S04]  /*0d40*/  LOP3.LUT R23, R23, 0x4, RZ, 0xc0, !PT ;  /* 0x0000000417177812 */ /* 0x000fc800078ec0ff */
[----:B------:R-:W-:Y:S01]  /*0d50*/  IADD3 R12, P0, R12, R23, RZ ;  /* 0x000000170c0c7210 */ /* 0x000fe20007f1e0ff */
[----:B------:R-:W-:-:S04]  /*0d60*/  FADD R23, R2, R9 ;  /* 0x0000000902177221 */ /* 0x000fc80000000000 */
[----:B------:R-:W-:Y:S01]  /*0d70*/  IMAD.X R13, RZ, RZ, R13, P0 ;  /* 0x000000ffff0d7224 */ /* 0x000fe200000e060d */
[----:B------:R-:W-:Y:S01]  /*0d80*/  IADD3 R27, P0, R12, R21, RZ ;  /* 0x000000150c1b7210 */ /* 0x000fe20007f1e0ff */
[----:B----4-:R-:W-:-:S04]  /*0d90*/  FADD R9, R24, R25 ;  /* 0x0000001918097221 */ /* 0x010fc80000000000 */
[----:B------:R-:W-:Y:S02]  /*0da0*/  IMAD.X R24, R13, 0x1, R19, P0 ;  /* 0x000000010d187824 */ /* 0x000fe400000e0613 */
[C---:B------:R-:W-:Y:S02]  /*0db0*/  IMAD.SHL.U32 R26, R27.reuse, 0x4, RZ ;  /* 0x000000041b1a7824 */ /* 0x040fe400078e00ff */
[----:B-----5:R-:W-:Y:S01]  /*0dc0*/  FADD R8, R8, R23 ;  /* 0x0000001708087221 */ /* 0x020fe20000000000 */
[----:B------:R-:W-:Y:S02]  /*0dd0*/  SHF.L.U64.HI R23, R27, 0x2, R24 ;  /* 0x000000021b177819 */ /* 0x000fe40000010218 */
[----:B------:R-:W-:-:S04]  /*0de0*/  IADD3 R24, P0, R26, UR6, RZ ;  /* 0x000000061a187c10 */ /* 0x000fc8000ff1e0ff */
[----:B------:R-:W-:Y:S02]  /*0df0*/  IADD3.X R25, R23, UR7, RZ, P0, !PT ;  /* 0x0000000717197c10 */ /* 0x000fe400087fe4ff */
[----:B------:R-:W-:-:S03]  /*0e00*/  IADD3 R26, P0, R26, UR8, RZ ;  /* 0x000000081a1a7c10 */ /* 0x000fc6000ff1e0ff */
[----:B------:R-:W2:Y:S01]  /*0e10*/  LDG.E.EL R24, desc[UR4][R24.64] ;  /* 0x0000000418187981 */ /* 0x000ea2000c2e1900 */
[----:B------:R-:W-:Y:S02]  /*0e20*/  IADD3.X R27, R23, UR9, RZ, P0, !PT ;  /* 0x00000009171b7c10 */ /* 0x000fe400087fe4ff */
[----:B------:R-:W-:-:S03]  /*0e30*/  IADD3 R12, P0, R12, R18, RZ ;  /* 0x000000120c0c7210 */ /* 0x000fc60007f1e0ff */
[----:B------:R1:W3:Y:S02]  /*0e40*/  LDG.E.EL R23, desc[UR4][R26.64] ;  /* 0x000000041a177981 */ /* 0x0002e4000c2e1900 */
[----:B------:R-:W-:Y:S02]  /*0e50*/  IMAD.X R29, R13, 0x1, R16, P0 ;  /* 0x000000010d1d7824 */ /* 0x000fe400000e0610 */
[----:B------:R-:W-:-:S03]  /*0e60*/  IMAD.SHL.U32 R28, R12, 0x4, RZ ;  /* 0x000000040c1c7824 */ /* 0x000fc600078e00ff */
[----:B------:R-:W-:Y:S02]  /*0e70*/  SHF.L.U64.HI R29, R12, 0x2, R29 ;  /* 0x000000020c1d7819 */ /* 0x000fe4000001021d */
[----:B------:R-:W-:-:S04]  /*0e80*/  IADD3 R12, P0, R28, UR6, RZ ;  /* 0x000000061c0c7c10 */ /* 0x000fc8000ff1e0ff */
[----:B------:R-:W-:Y:S02]  /*0e90*/  IADD3.X R13, R29, UR7, RZ, P0, !PT ;  /* 0x000000071d0d7c10 */ /* 0x000fe400087fe4ff */
[----:B-1----:R-:W-:-:S04]  /*0ea0*/  IADD3 R26, P0, R28, UR8, RZ ;  /* 0x000000081c1a7c10 */ /* 0x002fc8000ff1e0ff */
[----:B------:R-:W-:Y:S01]  /*0eb0*/  IADD3.X R27, R29, UR9, RZ, P0, !PT ;  /* 0x000000091d1b7c10 */ /* 0x000fe200087fe4ff */
[----:B------:R-:W4:Y:S01]  /*0ec0*/  LDG.E.EL R13, desc[UR4][R12.64] ;  /* 0x000000040c0d7981 */ /* 0x000f22000c2e1900 */
[----:B------:R-:W-:Y:S02]  /*0ed0*/  SHF.R.U32.HI R25, RZ, 0x1d, R11 ;  /* 0x0000001dff197819 */ /* 0x000fe4000001160b */
[----:B------:R-:W-:Y:S01]  /*0ee0*/  SHF.R.U32.HI R29, RZ, 0x1d, R15 ;  /* 0x0000001dff1d7819 */ /* 0x000fe2000001160f */
[----:B------:R1:W5:Y:S01]  /*0ef0*/  LDG.E.EL R12, desc[UR4][R26.64] ;  /* 0x000000041a0c7981 */ /* 0x000362000c2e1900 */
[----:B------:R-:W-:Y:S02]  /*0f00*/  LOP3.LUT R25, R25, 0x4, RZ, 0xc0, !PT ;  /* 0x0000000419197812 */ /* 0x000fe400078ec0ff */
[----:B------:R-:W-:Y:S02]  /*0f10*/  LOP3.LUT R29, R29, 0x4, RZ, 0xc0, !PT ;  /* 0x000000041d1d7812 */ /* 0x000fe400078ec0ff */
[----:B------:R-:W-:-:S02]  /*0f20*/  IADD3 R25, P0, R10, R25, RZ ;  /* 0x000000190a197210 */ /* 0x000fc40007f1e0ff */
[----:B------:R-:W-:-:S03]  /*0f30*/  IADD3 R10, P1, R14, R29, RZ ;  /* 0x0000001d0e0a7210 */ /* 0x000fc60007f3e0ff */
[----:B------:R-:W-:Y:S02]  /*0f40*/  IMAD.X R11, RZ, RZ, R11, P0 ;  /* 0x000000ffff0b7224 */ /* 0x000fe400000e060b */
[----:B------:R-:W-:Y:S01]  /*0f50*/  IMAD.X R15, RZ, RZ, R15, P1 ;  /* 0x000000ffff0f7224 */ /* 0x000fe200008e060f */
[----:B------:R-:W-:Y:S02]  /*0f60*/  IADD3 R28, P1, R21, R25, RZ ;  /* 0x00000019151c7210 */ /* 0x000fe40007f3e0ff */
[----:B-1----:R-:W-:Y:S02]  /*0f70*/  IADD3 R26, P0, R18, R25, RZ ;  /* 0x00000019121a7210 */ /* 0x002fe40007f1e0ff */
[----:B------:R-:W-:Y:S01]  /*0f80*/  IADD3 R21, P2, R10, R21, RZ ;  /* 0x000000150a157210 */ /* 0x000fe20007f5e0ff */
[----:B------:R-:W-:Y:S01]  /*0f90*/  IMAD.X R25, R19, 0x1, R11, P1 ;  /* 0x0000000113197824 */ /* 0x000fe200008e060b */
[----:B------:R-:W-:Y:S01]  /*0fa0*/  IADD3 R10, P3, R10, R18, RZ ;  /* 0x000000120a0a7210 */ /* 0x000fe20007f7e0ff */
[----:B------:R-:W-:-:S02]  /*0fb0*/  IMAD.SHL.U32 R18, R28, 0x4, RZ ;  /* 0x000000041c127824 */ /* 0x000fc400078e00ff */
[----:B------:R-:W-:Y:S01]  /*0fc0*/  IMAD.X R11, R16, 0x1, R11, P0 ;  /* 0x00000001100b7824 */ /* 0x000fe200000e060b */
[----:B------:R-:W-:Y:S02]  /*0fd0*/  SHF.L.U64.HI R14, R28, 0x2, R25 ;  /* 0x000000021c0e7819 */ /* 0x000fe40000010219 */
[----:B------:R-:W-:-:S04]  /*0fe0*/  IADD3 R28, P0, R18, UR6, RZ ;  /* 0x00000006121c7c10 */ /* 0x000fc8000ff1e0ff */
[----:B------:R-:W-:Y:S02]  /*0ff0*/  IADD3.X R29, R14, UR7, RZ, P0, !PT ;  /* 0x000000070e1d7c10 */ /* 0x000fe400087fe4ff */
[----:B------:R-:W-:Y:S01]  /*1000*/  IADD3 R18, P0, R18, UR8, RZ ;  /* 0x0000000812127c10 */ /* 0x000fe2000ff1e0ff */
[C---:B------:R-:W-:Y:S02]  /*1010*/  IMAD.X R27, R15.reuse, 0x1, R19, P2 ;  /* 0x000000010f1b7824 */ /* 0x040fe400010e0613 */
[----:B------:R-:W-:Y:S01]  /*1020*/  IMAD.X R25, R15, 0x1, R16, P3 ;  /* 0x000000010f197824 */ /* 0x000fe200018e0610 */
[----:B------:R-:W-:Y:S01]  /*1030*/  IADD3.X R19, R14, UR9, RZ, P0, !PT ;  /* 0x000000090e137c10 */ /* 0x000fe200087fe4ff */
[----:B------:R1:W5:Y:S04]  /*1040*/  LDG.E.EL R15, desc[UR4][R28.64] ;  /* 0x000000041c0f7981 */ /* 0x000368000c2e1900 */
[----:B------:R1:W5:Y:S01]  /*1050*/  LDG.E.EL R14, desc[UR4][R18.64] ;  /* 0x00000004120e7981 */ /* 0x000362000c2e1900 */
[C---:B------:R-:W-:Y:S01]  /*1060*/  SHF.L.U64.HI R27, R21.reuse, 0x2, R27 ;  /* 0x00000002151b7819 */ /* 0x040fe2000001021b */
[----:B------:R-:W-:-:S05]  /*1070*/  IMAD.SHL.U32 R21, R21, 0x4, RZ ;  /* 0x0000000415157824 */ /* 0x000fca00078e00ff */
[----:B-1----:R-:W-:-:S04]  /*1080*/  IADD3 R28, P0, R21, UR6, RZ ;  /* 0x00000006151c7c10 */ /* 0x002fc8000ff1e0ff */
[----:B------:R-:W-:Y:S02]  /*1090*/  IADD3.X R29, R27, UR7, RZ, P0, !PT ;  /* 0x000000071b1d7c10 */ /* 0x000fe400087fe4ff */
[----:B0-----:R-:W-:Y:S01]  /*10a0*/  IADD3 R18, P0, R21, UR8, RZ ;  /* 0x0000000815127c10 */ /* 0x001fe2000ff1e0ff */
[C---:B------:R-:W-:Y:S01]  /*10b0*/  IMAD.SHL.U32 R21, R26.reuse, 0x4, RZ ;  /* 0x000000041a157824 */ /* 0x040fe200078e00ff */
[----:B------:R-:W-:Y:S01]  /*10c0*/  SHF.L.U64.HI R11, R26, 0x2, R11 ;  /* 0x000000021a0b7819 */ /* 0x000fe2000001020b */
[----:B------:R0:W5:Y:S01]  /*10d0*/  LDG.E.EL R16, desc[UR4][R28.64] ;  /* 0x000000041c107981 */ /* 0x000162000c2e1900 */
[----:B------:R-:W-:Y:S02]  /*10e0*/  IADD3.X R19, R27, UR9, RZ, P0, !PT ;  /* 0x000000091b137c10 */ /* 0x000fe400087fe4ff */
[----:B------:R-:W-:-:S03]  /*10f0*/  IADD3 R26, P0, R21, UR6, RZ ;  /* 0x00000006151a7c10 */ /* 0x000fc6000ff1e0ff */
[----:B------:R-:W5:Y:S01]  /*1100*/  LDG.E.EL R18, desc[UR4][R18.64] ;  /* 0x0000000412127981 */ /* 0x000f62000c2e1900 */
[----:B------:R-:W-:Y:S02]  /*1110*/  IADD3.X R27, R11, UR7, RZ, P0, !PT ;  /* 0x000000070b1b7c10 */ /* 0x000fe400087fe4ff */
[----:B------:R-:W-:Y:S02]  /*1120*/  SHF.L.U64.HI R25, R10, 0x2, R25 ;  /* 0x000000020a197819 */ /* 0x000fe40000010219 */
[----:B0-----:R-:W-:Y:S01]  /*1130*/  IADD3 R28, P0, R21, UR8, RZ ;  /* 0x00000008151c7c10 */ /* 0x001fe2000ff1e0ff */
[----:B------:R0:W5:Y:S03]  /*1140*/  LDG.E.EL R19, desc[UR4][R26.64] ;  /* 0x000000041a137981 */ /* 0x000166000c2e1900 */
[----:B------:R-:W-:-:S05]  /*1150*/  IADD3.X R29, R11, UR9, RZ, P0, !PT ;  /* 0x000000090b1d7c10 */ /* 0x000fca00087fe4ff */
[----:B------:R-:W5:Y:S01]  /*1160*/  LDG.E.EL R21, desc[UR4][R28.64] ;  /* 0x000000041c157981 */ /* 0x000f62000c2e1900 */
[----:B0-----:R-:W-:-:S05]  /*1170*/  IMAD.SHL.U32 R26, R10, 0x4, RZ ;  /* 0x000000040a1a7824 */ /* 0x001fca00078e00ff */
[----:B------:R-:W-:-:S04]  /*1180*/  IADD3 R10, P1, R26, UR6, RZ ;  /* 0x000000061a0a7c10 */ /* 0x000fc8000ff3e0ff */
[----:B------:R-:W-:Y:S01]  /*1190*/  IADD3.X R11, R25, UR7, RZ, P1, !PT ;  /* 0x00000007190b7c10 */ /* 0x000fe20008ffe4ff */
[----:B--2---:R-:W-:-:S04]  /*11a0*/  FADD R24, R2, R24 ;  /* 0x0000001802187221 */ /* 0x004fc80000000000 */
[----:B---3--:R-:W-:Y:S02]  /*11b0*/  FADD R24, R23, R24 ;  /* 0x0000001817187221 */ /* 0x008fe40000000000 */
[----:B------:R0:W2:Y:S02]  /*11c0*/  LDG.E.EL R23, desc[UR4][R10.64] ;  /* 0x000000040a177981 */ /* 0x0000a4000c2e1900 */
[----:B0-----:R-:W0:Y:S01]  /*11d0*/  LDC.64 R10, c[0x0][0x258] ;  /* 0x00009600ff0a7b82 */ /* 0x001e220000000a00 */
[----:B----4-:R-:W-:Y:S01]  /*11e0*/  FADD R13, R2, R13 ;  /* 0x0000000d020d7221 */ /* 0x010fe20000000000 */
[----:B------:R-:W-:-:S03]  /*11f0*/  FADD R27, -R8, R24 ;  /* 0x00000018081b7221 */ /* 0x000fc60000000100 */
[----:B-----5:R-:W-:Y:S01]  /*1200*/  FADD R13, R12, R13 ;  /* 0x0000000d0c0d7221 */ /* 0x020fe20000000000 */
[----:B------:R-:W-:-:S03]  /*1210*/  IADD3 R12, P0, R26, UR8, RZ ;  /* 0x000000081a0c7c10 */ /* 0x000fc6000ff1e0ff */
[----:B------:R-:W-:Y:S01]  /*1220*/  FADD R26, -R9, R13 ;  /* 0x0000000d091a7221 */ /* 0x000fe20000000100 */
[----:B------:R-:W-:Y:S01]  /*1230*/  IADD3.X R13, R25, UR9, RZ, P0, !PT ;  /* 0x00000009190d7c10 */ /* 0x000fe200087fe4ff */
[C---:B------:R-:W-:Y:S02]  /*1240*/  FFMA R24, R6.reuse, R27, R8 ;  /* 0x0000001b06187223 */ /* 0x040fe40000000008 */
[----:B------:R-:W-:Y:S02]  /*1250*/  FFMA R6, R6, R26, R9 ;  /* 0x0000001a06067223 */ /* 0x000fe40000000009 */
[----:B------:R-:W1:Y:S01]  /*1260*/  LDC.64 R8, c[0x0][0x268] ;  /* 0x00009a00ff087b82 */ /* 0x000e620000000a00 */
[----:B------:R3:W4:Y:S01]  /*1270*/  LDG.E.EL R25, desc[UR4][R12.64] ;  /* 0x000000040c197981 */ /* 0x000722000c2e1900 */
[----:B0-----:R-:W-:-:S05]  /*1280*/  IMAD.WIDE R28, R17, 0x4, R10 ;  /* 0x00000004111c7825 */ /* 0x001fca00078e020a */
[----:B------:R-:W5:Y:S01]  /*1290*/  LDG.E.EL R17, desc[UR4][R28.64] ;  /* 0x000000041c117981 */ /* 0x000f62000c2e1900 */
[----:B------:R-:W0:Y:S08]  /*12a0*/  LDC.64 R10, c[0x0][0x270] ;  /* 0x00009c00ff0a7b82 */ /* 0x000e300000000a00 */
[----:B---3--:R-:W3:Y:S01]  /*12b0*/  LDC.64 R12, c[0x0][0x260] ;  /* 0x00009800ff0c7b82 */ /* 0x008ee20000000a00 */
[----:B-1----:R-:W-:-:S04]  /*12c0*/  IMAD.WIDE R26, R20, 0x4, R8 ;  /* 0x00000004141a7825 */ /* 0x002fc800078e0208 */
[----:B------:R-:W-:Y:S01]  /*12d0*/  FADD R15, R2, R15 ;  /* 0x0000000f020f7221 */ /* 0x000fe20000000000 */
[----:B------:R1:W5:Y:S01]  /*12e0*/  LDG.E.EL R20, desc[UR4][R26.64] ;  /* 0x000000041a147981 */ /* 0x000362000c2e1900 */
[----:B---3--:R-:W-:-:S04]  /*12f0*/  IMAD.WIDE R8, R0, 0x4, R12 ;  /* 0x0000000400087825 */ /* 0x008fc800078e020c */
[----:B0-----:R-:W-:Y:S02]  /*1300*/  IMAD.WIDE R12, R0, 0x4, R10 ;  /* 0x00000004000c7825 */ /* 0x001fe400078e020a */
[----:B------:R-:W3:Y:S02]  /*1310*/  LDG.E.128 R8, desc[UR4][R8.64] ;  /* 0x0000000408087981 */ /* 0x000ee4000c1e1d00 */
[----:B-1----:R-:W-:Y:S02]  /*1320*/  FADD R26, R14, R15 ;  /* 0x0000000f0e1a7221 */ /* 0x002fe40000000000 */
[----:B------:R-:W3:Y:S01]  /*1330*/  LDG.E.128 R12, desc[UR4][R12.64] ;  /* 0x000000040c0c7981 */ /* 0x000ee2000c1e1d00 */
[----:B------:R-:W-:-:S04]  /*1340*/  FADD R16, R2, R16 ;  /* 0x0000001002107221 */ /* 0x000fc80000000000 */
[----:B------:R-:W-:-:S04]  /*1350*/  FADD R16, R18, R16 ;  /* 0x0000001012107221 */ /* 0x000fc80000000000 */
[----:B------:R-:W-:Y:S01]  /*1360*/  FADD R27, -R26, R16 ;  /* 0x000000101a1b7221 */ /* 0x000fe20000000100 */
[----:B------:R-:W-:Y:S01]  /*1370*/  FADD R16, R2, R19 ;  /* 0x0000001302107221 */ /* 0x000fe20000000000 */
[----:B------:R-:W-:Y:S01]  /*1380*/  FADD R5, -R22, R5 ;  /* 0x0000000516057221 */ /* 0x000fe20000000100 */
[----:B------:R-:W-:Y:S01]  /*1390*/  FADD R4, -R3, R4 ;  /* 0x0000000403047221 */ /* 0x000fe20000000100 */
[----:B------:R-:W-:Y:S01]  /*13a0*/  FFMA R26, R7, R27, R26 ;  /* 0x0000001b071a7223 */ /* 0x000fe2000000001a */
[----:B------:R-:W-:Y:S01]  /*13b0*/  FADD R6, -R24, R6 ;  /* 0x0000000618067221 */ /* 0x000fe20000000100 */
[----:B--2---:R-:W-:Y:S01]  /*13c0*/  FADD R18, R2, R23 ;  /* 0x0000001702127221 */ /* 0x004fe20000000000 */
[----:B------:R-:W-:-:S03]  /*13d0*/  FADD R2, R21, R16 ;  /* 0x0000001015027221 */ /* 0x000fc60000000000 */
[----:B----4-:R-:W-:Y:S02]  /*13e0*/  FADD R25, R25, R18 ;  /* 0x0000001219197221 */ /* 0x010fe40000000000 */
[----:B------:R-:W0:Y:S02]  /*13f0*/  LDC.64 R18, c[0x0][0x210] ;  /* 0x00008400ff127b82 */ /* 0x000e240000000a00 */
[----:B------:R-:W-:Y:S01]  /*1400*/  FADD R25, -R2, R25 ;  /* 0x0000001902197221 */ /* 0x000fe20000000100 */
[----:B-----5:R-:W-:-:S03]  /*1410*/  FFMA R22, R17, R5, R22 ;  /* 0x0000000511167223 */ /* 0x020fc60000000016 */
[----:B------:R-:W-:Y:S01]  /*1420*/  FFMA R25, R7, R25, R2 ;  /* 0x0000001907197223 */ /* 0x000fe20000000002 */
[----:B------:R-:W-:-:S03]  /*1430*/  FFMA R4, R17, R4, R3 ;  /* 0x0000000411047223 */ /* 0x000fc60000000003 */
[----:B------:R-:W-:Y:S01]  /*1440*/  FADD R25, -R26, R25 ;  /* 0x000000191a197221 */ /* 0x000fe20000000100 */
[----:B------:R-:W-:-:S03]  /*1450*/  FFMA R24, R17, R6, R24 ;  /* 0x0000000611187223 */ /* 0x000fc60000000018 */
[----:B------:R-:W-:Y:S01]  /*1460*/  FFMA R25, R17, R25, R26 ;  /* 0x0000001911197223 */ /* 0x000fe2000000001a */
[----:B0-----:R-:W-:-:S04]  /*1470*/  IMAD.WIDE R18, R0, 0x4, R18 ;  /* 0x0000000400127825 */ /* 0x001fc800078e0212 */
[--C-:B---3--:R-:W-:Y:S01]  /*1480*/  FADD R3, R8, R20.reuse ;  /* 0x0000001408037221 */ /* 0x108fe20000000000 */
[--C-:B------:R-:W-:Y:S01]  /*1490*/  FADD R2, R9, R20.reuse ;  /* 0x0000001409027221 */ /* 0x100fe20000000000 */
[--C-:B------:R-:W-:Y:S01]  /*14a0*/  FADD R5, R10, R20.reuse ;  /* 0x000000140a057221 */ /* 0x100fe20000000000 */
[----:B------:R-:W-:Y:S01]  /*14b0*/  FADD R20, R11, R20 ;  /* 0x000000140b147221 */ /* 0x000fe20000000000 */
[----:B------:R-:W-:Y:S01]  /*14c0*/  FADD R3, R12, R3 ;  /* 0x000000030c037221 */ /* 0x000fe20000000000 */
[----:B------:R-:W-:Y:S01]  /*14d0*/  FADD R13, R13, R2 ;  /* 0x000000020d0d7221 */ /* 0x000fe20000000000 */
[----:B------:R-:W-:Y:S01]  /*14e0*/  FADD R5, R14, R5 ;  /* 0x000000050e057221 */ /* 0x000fe20000000000 */
[----:B------:R-:W-:Y:S02]  /*14f0*/  FADD R20, R15, R20 ;  /* 0x000000140f147221 */ /* 0x000fe40000000000 */
[----:B------:R-:W-:Y:S01]  /*1500*/  FSETP.GEU.AND P3, PT, R3, -R4, PT ;  /* 0x800000040300720b */ /* 0x000fe20003f6e000 */
[----:B------:R-:W-:Y:S01]  /*1510*/  FADD R3, R4, R3 ;  /* 0x0000000304037221 */ /* 0x000fe20000000000 */
[----:B------:R-:W-:Y:S01]  /*1520*/  FSETP.GEU.AND P2, PT, R13, -R22, PT ;  /* 0x800000160d00720b */ /* 0x000fe20003f4e000 */
[----:B------:R-:W-:Y:S01]  /*1530*/  FADD R13, R22, R13 ;  /* 0x0000000d160d7221 */ /* 0x000fe20000000000 */
[----:B------:R-:W-:Y:S01]  /*1540*/  FSETP.GEU.AND P1, PT, R5, -R24, PT ;  /* 0x800000180500720b */ /* 0x000fe20003f2e000 */
[----:B------:R-:W-:Y:S01]  /*1550*/  FADD R5, R24, R5 ;  /* 0x0000000518057221 */ /* 0x000fe20000000000 */
[----:B------:R-:W-:Y:S01]  /*1560*/  FSETP.GEU.AND P0, PT, R20, -R25, PT ;  /* 0x800000191400720b */ /* 0x000fe20003f0e000 */
[----:B------:R-:W-:Y:S01]  /*1570*/  FADD R20, R25, R20 ;  /* 0x0000001419147221 */ /* 0x000fe20000000000 */
[----:B------:R-:W-:-:S02]  /*1580*/  SEL R12, R3, RZ, P3 ;  /* 0x000000ff030c7207 */ /* 0x000fc40001800000 */
[----:B------:R-:W-:Y:S02]  /*1590*/  SEL R13, R13, RZ, P2 ;  /* 0x000000ff0d0d7207 */ /* 0x000fe40001000000 */
[----:B------:R-:W-:Y:S02]  /*15a0*/  SEL R14, R5, RZ, P1 ;  /* 0x000000ff050e7207 */ /* 0x000fe40000800000 */
[----:B------:R-:W-:-:S05]  /*15b0*/  SEL R15, R20, RZ, P0 ;  /* 0x000000ff140f7207 */ /* 0x000fca0000000000 */
[----:B------:R-:W-:Y:S01]  /*15c0*/  STG.E.128 desc[UR4][R18.64], R12 ;  /* 0x0000000c12007986 */ /* 0x000fe2000c101d04 */
[----:B------:R-:W-:Y:S05]  /*15d0*/  EXIT ;  /* 0x000000000000794d */ /* 0x000fea0003800000 */
.L_x_0:
[----:B------:R-:W-:-:S00]  /*15e0*/  BRA `(.L_x_0) ;  /* 0xfffffffc00fc7947 */ /* 0x000fc0000383ffff */
[----:B------:R-:W-:-:S00]  /*15f0*/  NOP ;  /* 0x0000000000007918 */ /* 0x000fc00000000000 */
        /* <DEDUP_REMOVED lines=8> */
.L_x_1:


//--------------------- .nv.constant0.triton_poi_fused__unsafe_index_add_convolution_mul_relu_sub_30 --------------------------
	.section	.nv.constant0.triton_poi_fused__unsafe_index_add_convolution_mul_relu_sub_30,"a",@progbits
	.sectionflags	@""
	.align	4
.nv.constant0.triton_poi_fused__unsafe_index_add_convolution_mul_relu_sub_30:
	.zero		636
